//
// Generated by NVIDIA NVVM Compiler
//
// Compiler Build ID: CL-36424714
// Cuda compilation tools, release 13.0, V13.0.88
// Based on NVVM 20.0.0
//

.version 9.0
.target sm_100
.address_size 64

	// .globl	_Z16kernel_initarrayPfl

.visible .entry _Z16kernel_initarrayPfl(
	.param .u64 .ptr .align 1 _Z16kernel_initarrayPfl_param_0,
	.param .u64 _Z16kernel_initarrayPfl_param_1
)
{
	.reg .pred 	%p<2>;
	.reg .b32 	%r<6>;
	.reg .b32 	%f<2>;
	.reg .b64 	%rd<7>;

	ld.param.u64 	%rd2, [_Z16kernel_initarrayPfl_param_0];
	ld.param.u64 	%rd3, [_Z16kernel_initarrayPfl_param_1];
	mov.u32 	%r1, %ctaid.x;
	mov.u32 	%r2, %ntid.x;
	mov.u32 	%r3, %tid.x;
	mad.lo.s32 	%r4, %r1, %r2, %r3;
	cvt.s64.s32 	%rd1, %r4;
	setp.le.s64 	%p1, %rd3, %rd1;
	@%p1 bra 	$L__BB0_2;
	cvt.u32.u64 	%r5, %rd1;
	cvta.to.global.u64 	%rd4, %rd2;
	cvt.rn.f32.s32 	%f1, %r5;
	shl.b64 	%rd5, %rd1, 2;
	add.s64 	%rd6, %rd4, %rd5;
	st.global.f32 	[%rd6], %f1;
$L__BB0_2:
	ret;

}
	// .globl	_Z16kernel_reductionPfl
.visible .entry _Z16kernel_reductionPfl(
	.param .u64 .ptr .align 1 _Z16kernel_reductionPfl_param_0,
	.param .u64 _Z16kernel_reductionPfl_param_1
)
{
	.reg .pred 	%p<3>;
	.reg .b32 	%r<7>;
	.reg .b32 	%f<4>;
	.reg .b64 	%rd<14>;

	ld.param.u64 	%rd2, [_Z16kernel_reductionPfl_param_0];
	ld.param.u64 	%rd3, [_Z16kernel_reductionPfl_param_1];
	mov.u32 	%r3, %ctaid.x;
	mov.u32 	%r4, %ntid.x;
	mov.u32 	%r5, %tid.x;
	mad.lo.s32 	%r1, %r3, %r4, %r5;
	add.s64 	%rd4, %rd3, 1;
	shr.u64 	%rd5, %rd4, 63;
	add.s64 	%rd6, %rd4, %rd5;
	shr.s64 	%rd1, %rd6, 1;
	cvt.u32.u64 	%r2, %rd1;
	setp.ge.s32 	%p1, %r1, %r2;
	@%p1 bra 	$L__BB1_3;
	add.s32 	%r6, %r1, %r2;
	cvt.s64.s32 	%rd7, %r6;
	setp.le.s64 	%p2, %rd3, %rd7;
	@%p2 bra 	$L__BB1_3;
	cvta.to.global.u64 	%rd8, %rd2;
	mul.wide.s32 	%rd9, %r1, 4;
	add.s64 	%rd10, %rd8, %rd9;
	ld.global.f32 	%f1, [%rd10];
	shl.b64 	%rd11, %rd1, 32;
	shr.s64 	%rd12, %rd11, 30;
	add.s64 	%rd13, %rd10, %rd12;
	ld.global.f32 	%f2, [%rd13];
	add.f32 	%f3, %f1, %f2;
	st.global.f32 	[%rd10], %f3;
$L__BB1_3:
	ret;

}


// ===== COMPILED SASS (sm_100) =====

	.target	sm_100

	.elftype	@"ET_EXEC"


//--------------------- .note.nv.tkinfo           --------------------------
	.section	.note.nv.tkinfo,"",@"SHT_NOTE"
	.sectionflags	@"SHF_NOTE_NV_TKINFO"
	.tkinfo
        /*0018*/ 	.word	0x00000002
        /*0030*/ 	.string	""
        /*0030*/ 	.string	"ptxas"
        /*0030*/ 	.string	"Cuda compilation tools, release 13.0, V13.0.88"
        /*0030*/ 	.string	"Build cuda_13.0.r13.0/compiler.36424714_0"
        /*0030*/ 	.string	"-arch sm_100 -m 64 "



//--------------------- .note.nv.cuinfo           --------------------------
	.section	.note.nv.cuinfo,"",@"SHT_NOTE"
	.sectionflags	@"SHF_NOTE_NV_CUINFO"
        /*0018*/ 	.short	0x0002
        /*001a*/ 	.short	0x0064
        /*001c*/ 	.short	0x0082
	.zero		2


//--------------------- .nv.info                  --------------------------
	.section	.nv.info,"",@"SHT_CUDA_INFO"
	.align	4


	//----- nvinfo : EIATTR_REGCOUNT
	.align		4
        /*0000*/ 	.byte	0x04, 0x2f
        /*0002*/ 	.short	(.L_1 - .L_0)
	.align		4
.L_0:
        /*0004*/ 	.word	index@(_Z16kernel_initarrayPfl)
        /*0008*/ 	.word	0x00000008


	//----- nvinfo : EIATTR_FRAME_SIZE
	.align		4
.L_1:
        /*000c*/ 	.byte	0x04, 0x11
        /*000e*/ 	.short	(.L_3 - .L_2)
	.align		4
.L_2:
        /*0010*/ 	.word	index@(_Z16kernel_initarrayPfl)
        /*0014*/ 	.word	0x00000000


	//----- nvinfo : EIATTR_REGCOUNT
	.align		4
.L_3:
        /*0018*/ 	.byte	0x04, 0x2f
        /*001a*/ 	.short	(.L_5 - .L_4)
	.align		4
.L_4:
        /*001c*/ 	.word	index@(_Z16kernel_reductionPfl)
        /*0020*/ 	.word	0x0000000c


	//----- nvinfo : EIATTR_FRAME_SIZE
	.align		4
.L_5:
        /*0024*/ 	.byte	0x04, 0x11
        /*0026*/ 	.short	(.L_7 - .L_6)
	.align		4
.L_6:
        /*0028*/ 	.word	index@(_Z16kernel_reductionPfl)
        /*002c*/ 	.word	0x00000000


	//----- nvinfo : EIATTR_MIN_STACK_SIZE
	.align		4
.L_7:
        /*0030*/ 	.byte	0x04, 0x12
        /*0032*/ 	.short	(.L_9 - .L_8)
	.align		4
.L_8:
        /*0034*/ 	.word	index@(_Z16kernel_reductionPfl)
        /*0038*/ 	.word	0x00000000


	//----- nvinfo : EIATTR_MIN_STACK_SIZE
	.align		4
.L_9:
        /*003c*/ 	.byte	0x04, 0x12
        /*003e*/ 	.short	(.L_11 - .L_10)
	.align		4
.L_10:
        /*0040*/ 	.word	index@(_Z16kernel_initarrayPfl)
        /*0044*/ 	.word	0x00000000
.L_11:


//--------------------- .nv.compat                --------------------------
	.section	.nv.compat,"",@"SHT_CUDA_COMPAT_INFO"
	.align	4
        /*0000*/ 	.byte	0x02, 0x09, 0x00, 0x00, 0x02, 0x02, 0x01, 0x00, 0x02, 0x05, 0x05, 0x00, 0x03, 0x07, 0x01, 0x01
        /*0010*/ 	.byte	0x02, 0x03, 0x00, 0x00, 0x02, 0x06, 0x01, 0x00, 0x04, 0x0b, 0x08, 0x00, 0x09, 0x00, 0x00, 0x00
        /*0020*/ 	.byte	0x00, 0x00, 0x00, 0x00


//--------------------- .nv.info._Z16kernel_reductionPfl --------------------------
	.section	.nv.info._Z16kernel_reductionPfl,"",@"SHT_CUDA_INFO"
	.sectionflags	@""
	.align	4


	//----- nvinfo : EIATTR_CUDA_API_VERSION
	.align		4
        /*0000*/ 	.byte	0x04, 0x37
        /*0002*/ 	.short	(.L_13 - .L_12)
.L_12:
        /*0004*/ 	.word	0x00000082


	//----- nvinfo : EIATTR_KPARAM_INFO
	.align		4
.L_13:
        /*0008*/ 	.byte	0x04, 0x17
        /*000a*/ 	.short	(.L_15 - .L_14)
.L_14:
        /*000c*/ 	.word	0x00000000
        /*0010*/ 	.short	0x0001
        /*0012*/ 	.short	0x0008
        /*0014*/ 	.byte	0x00, 0xf0, 0x21, 0x00


	//----- nvinfo : EIATTR_KPARAM_INFO
	.align		4
.L_15:
        /*0018*/ 	.byte	0x04, 0x17
        /*001a*/ 	.short	(.L_17 - .L_16)
.L_16:
        /*001c*/ 	.word	0x00000000
        /*0020*/ 	.short	0x0000
        /*0022*/ 	.short	0x0000
        /*0024*/ 	.byte	0x00, 0xf5, 0x21, 0x00


	//----- nvinfo : EIATTR_SPARSE_MMA_MASK
	.align		4
.L_17:
        /*0028*/ 	.byte	0x03, 0x50
        /*002a*/ 	.short	0x0000


	//----- nvinfo : EIATTR_MAXREG_COUNT
	.align		4
        /*002c*/ 	.byte	0x03, 0x1b
        /*002e*/ 	.short	0x00ff


	//----- nvinfo : EIATTR_MERCURY_ISA_VERSION
	.align		4
        /*0030*/ 	.byte	0x03, 0x5f
        /*0032*/ 	.short	0x0101


	//----- nvinfo : EIATTR_VRC_CTA_INIT_COUNT
	.align		4
        /*0034*/ 	.byte	0x02, 0x4a
	.zero		1
	.zero		1


	//----- nvinfo : EIATTR_EXIT_INSTR_OFFSETS
	.align		4
        /*0038*/ 	.byte	0x04, 0x1c
        /*003a*/ 	.short	(.L_19 - .L_18)


	//   ....[0]....
.L_18:
        /*003c*/ 	.word	0x000000c0


	//   ....[1]....
        /*0040*/ 	.word	0x00000110


	//   ....[2]....
        /*0044*/ 	.word	0x000001c0


	//----- nvinfo : EIATTR_CBANK_PARAM_SIZE
	.align		4
.L_19:
        /*0048*/ 	.byte	0x03, 0x19
        /*004a*/ 	.short	0x0010


	//----- nvinfo : EIATTR_PARAM_CBANK
	.align		4
        /*004c*/ 	.byte	0x04, 0x0a
        /*004e*/ 	.short	(.L_21 - .L_20)
	.align		4
.L_20:
        /*0050*/ 	.word	index@(.nv.constant0._Z16kernel_reductionPfl)
        /*0054*/ 	.short	0x0380
        /*0056*/ 	.short	0x0010


	//----- nvinfo : EIATTR_SW_WAR
	.align		4
.L_21:
        /*0058*/ 	.byte	0x04, 0x36
        /*005a*/ 	.short	(.L_23 - .L_22)
.L_22:
        /*005c*/ 	.word	0x00000008
.L_23:


//--------------------- .nv.info._Z16kernel_initarrayPfl --------------------------
	.section	.nv.info._Z16kernel_initarrayPfl,"",@"SHT_CUDA_INFO"
	.sectionflags	@""
	.align	4


	//----- nvinfo : EIATTR_CUDA_API_VERSION
	.align		4
        /*0000*/ 	.byte	0x04, 0x37
        /*0002*/ 	.short	(.L_25 - .L_24)
.L_24:
        /*0004*/ 	.word	0x00000082


	//----- nvinfo : EIATTR_KPARAM_INFO
	.align		4
.L_25:
        /*0008*/ 	.byte	0x04, 0x17
        /*000a*/ 	.short	(.L_27 - .L_26)
.L_26:
        /*000c*/ 	.word	0x00000000
        /*0010*/ 	.short	0x0001
        /*0012*/ 	.short	0x0008
        /*0014*/ 	.byte	0x00, 0xf0, 0x21, 0x00


	//----- nvinfo : EIATTR_KPARAM_INFO
	.align		4
.L_27:
        /*0018*/ 	.byte	0x04, 0x17
        /*001a*/ 	.short	(.L_29 - .L_28)
.L_28:
        /*001c*/ 	.word	0x00000000
        /*0020*/ 	.short	0x0000
        /*0022*/ 	.short	0x0000
        /*0024*/ 	.byte	0x00, 0xf5, 0x21, 0x00


	//----- nvinfo : EIATTR_SPARSE_MMA_MASK
	.align		4
.L_29:
        /*0028*/ 	.byte	0x03, 0x50
        /*002a*/ 	.short	0x0000


	//----- nvinfo : EIATTR_MAXREG_COUNT
	.align		4
        /*002c*/ 	.byte	0x03, 0x1b
        /*002e*/ 	.short	0x00ff


	//----- nvinfo : EIATTR_MERCURY_ISA_VERSION
	.align		4
        /*0030*/ 	.byte	0x03, 0x5f
        /*0032*/ 	.short	0x0101


	//----- nvinfo : EIATTR_VRC_CTA_INIT_COUNT
	.align		4
        /*0034*/ 	.byte	0x02, 0x4a
	.zero		1
	.zero		1


	//----- nvinfo : EIATTR_EXIT_INSTR_OFFSETS
	.align		4
        /*0038*/ 	.byte	0x04, 0x1c
        /*003a*/ 	.short	(.L_31 - .L_30)


	//   ....[0]....
.L_30:
        /*003c*/ 	.word	0x00000090


	//   ....[1]....
        /*0040*/ 	.word	0x00000100


	//----- nvinfo : EIATTR_CBANK_PARAM_SIZE
	.align		4
.L_31:
        /*0044*/ 	.byte	0x03, 0x19
        /*0046*/ 	.short	0x0010


	//----- nvinfo : EIATTR_PARAM_CBANK
	.align		4
        /*0048*/ 	.byte	0x04, 0x0a
        /*004a*/ 	.short	(.L_33 - .L_32)
	.align		4
.L_32:
        /*004c*/ 	.word	index@(.nv.constant0._Z16kernel_initarrayPfl)
        /*0050*/ 	.short	0x0380
        /*0052*/ 	.short	0x0010


	//----- nvinfo : EIATTR_SW_WAR
	.align		4
.L_33:
        /*0054*/ 	.byte	0x04, 0x36
        /*0056*/ 	.short	(.L_35 - .L_34)
.L_34:
        /*0058*/ 	.word	0x00000008
.L_35:


//--------------------- .nv.callgraph             --------------------------
	.section	.nv.callgraph,"",@"SHT_CUDA_CALLGRAPH"
	.align	4
	.sectionentsize	8
	.align		4
        /*0000*/ 	.word	0x00000000
	.align		4
        /*0004*/ 	.word	0xffffffff
	.align		4
        /*0008*/ 	.word	0x00000000
	.align		4
        /*000c*/ 	.word	0xfffffffe
	.align		4
        /*0010*/ 	.word	0x00000000
	.align		4
        /*0014*/ 	.word	0xfffffffd
	.align		4
        /*0018*/ 	.word	0x00000000
	.align		4
        /*001c*/ 	.word	0xfffffffc


//--------------------- .text._Z16kernel_reductionPfl --------------------------
	.section	.text._Z16kernel_reductionPfl,"ax",@progbits
	.align	128
        .global         _Z16kernel_reductionPfl
        .type           _Z16kernel_reductionPfl,@function
        .size           _Z16kernel_reductionPfl,(.L_x_2 - _Z16kernel_reductionPfl)
        .other          _Z16kernel_reductionPfl,@"STO_CUDA_ENTRY STV_DEFAULT"
_Z16kernel_reductionPfl:
.text._Z16kernel_reductionPfl:
[----:B------:R-:W-:Y:S08]  /*0000*/  LDC R1, c[0x0][0x37c] ;  /* 0x0000df00ff017b82 */ /* 0x000ff00000000800 */
[----:B------:R-:W0:Y:S01]  /*0010*/  LDC.64 R8, c[0x0][0x388] ;  /* 0x0000e200ff087b82 */ /* 0x000e220000000a00 */
[----:B------:R-:W1:Y:S07]  /*0020*/  S2R R0, SR_TID.X ;  /* 0x0000000000007919 */ /* 0x000e6e0000002100 */
[----:B------:R-:W1:Y:S08]  /*0030*/  S2UR UR4, SR_CTAID.X ;  /* 0x00000000000479c3 */ /* 0x000e700000002500 */
[----:B------:R-:W1:Y:S01]  /*0040*/  LDC R5, c[0x0][0x360] ;  /* 0x0000d800ff057b82 */ /* 0x000e620000000800 */
[----:B0-----:R-:W-:-:S05]  /*0050*/  IADD3 R6, P0, PT, R8, 0x1, RZ ;  /* 0x0000000108067810 */ /* 0x001fca0007f1e0ff */
[----:B------:R-:W-:-:S05]  /*0060*/  IMAD.X R3, RZ, RZ, R9, P0 ;  /* 0x000000ffff037224 */ /* 0x000fca00000e0609 */
[----:B------:R-:W-:-:S05]  /*0070*/  LEA.HI R6, P0, R3, R6, RZ, 0x1 ;  /* 0x0000000603067211 */ /* 0x000fca00078108ff */
[----:B------:R-:W-:Y:S02]  /*0080*/  IMAD.X R3, RZ, RZ, R3, P0 ;  /* 0x000000ffff037224 */ /* 0x000fe400000e0603 */
[----:B-1----:R-:W-:-:S03]  /*0090*/  IMAD R5, R5, UR4, R0 ;  /* 0x0000000405057c24 */ /* 0x002fc6000f8e0200 */
[----:B------:R-:W-:-:S04]  /*00a0*/  SHF.R.S64 R6, R6, 0x1, R3 ;  /* 0x0000000106067819 */ /* 0x000fc80000001003 */
[----:B------:R-:W-:-:S13]  /*00b0*/  ISETP.GE.AND P0, PT, R5, R6, PT ;  /* 0x000000060500720c */ /* 0x000fda0003f06270 */
[----:B------:R-:W-:Y:S05]  /*00c0*/  @P0 EXIT ;  /* 0x000000000000094d */ /* 0x000fea0003800000 */
[----:B------:R-:W-:-:S05]  /*00d0*/  IMAD.IADD R3, R5, 0x1, R6 ;  /* 0x0000000105037824 */ /* 0x000fca00078e0206 */
[----:B------:R-:W-:Y:S02]  /*00e0*/  ISETP.GE.U32.AND P0, PT, R3, R8, PT ;  /* 0x000000080300720c */ /* 0x000fe40003f06070 */
[----:B------:R-:W-:-:S04]  /*00f0*/  SHF.R.S32.HI R0, RZ, 0x1f, R3 ;  /* 0x0000001fff007819 */ /* 0x000fc80000011403 */
[----:B------:R-:W-:-:S13]  /*0100*/  ISETP.GE.AND.EX P0, PT, R0, R9, PT, P0 ;  /* 0x000000090000720c */ /* 0x000fda0003f06300 */
[----:B------:R-:W-:Y:S05]  /*0110*/  @P0 EXIT ;  /* 0x000000000000094d */ /* 0x000fea0003800000 */
[----:B------:R-:W0:Y:S01]  /*0120*/  LDC.64 R2, c[0x0][0x380] ;  /* 0x0000e000ff027b82 */ /* 0x000e220000000a00 */
[----:B------:R-:W1:Y:S01]  /*0130*/  LDCU.64 UR4, c[0x0][0x358] ;  /* 0x00006b00ff0477ac */ /* 0x000e620008000a00 */
[----:B0-----:R-:W-:Y:S01]  /*0140*/  IMAD.WIDE R2, R5, 0x4, R2 ;  /* 0x0000000405027825 */ /* 0x001fe200078e0202 */
[----:B------:R-:W-:-:S04]  /*0150*/  SHF.R.S64 R5, RZ, 0x1e, R6 ;  /* 0x0000001eff057819 */ /* 0x000fc80000001006 */
[----:B------:R-:W-:Y:S01]  /*0160*/  IADD3 R4, P0, PT, R2, R5, RZ ;  /* 0x0000000502047210 */ /* 0x000fe20007f1e0ff */
[----:B-1----:R-:W2:Y:S03]  /*0170*/  LDG.E R0, desc[UR4][R2.64] ;  /* 0x0000000402007981 */ /* 0x002ea6000c1e1900 */
[----:B------:R-:W-:-:S06]  /*0180*/  LEA.HI.X.SX32 R5, R6, R3, 0x2, P0 ;  /* 0x0000000306057211 */ /* 0x000fcc00000f16ff */
[----:B------:R-:W2:Y:S02]  /*0190*/  LDG.E R5, desc[UR4][R4.64] ;  /* 0x0000000404057981 */ /* 0x000ea4000c1e1900 */
[----:B--2---:R-:W-:-:S05]  /*01a0*/  FADD R7, R0, R5 ;  /* 0x0000000500077221 */ /* 0x004fca0000000000 */
[----:B------:R-:W-:Y:S01]  /*01b0*/  STG.E desc[UR4][R2.64], R7 ;  /* 0x0000000702007986 */ /* 0x000fe2000c101904 */
[----:B------:R-:W-:Y:S05]  /*01c0*/  EXIT ;  /* 0x000000000000794d */ /* 0x000fea0003800000 */
.L_x_0:
[----:B------:R-:W-:-:S00]  /*01d0*/  BRA `(.L_x_0) ;  /* 0xfffffffc00fc7947 */ /* 0x000fc0000383ffff */
[----:B------:R-:W-:-:S00]  /*01e0*/  NOP ;  /* 0x0000000000007918 */ /* 0x000fc00000000000 */
        /* <DEDUP_REMOVED lines=9> */
.L_x_2:


//--------------------- .text._Z16kernel_initarrayPfl --------------------------
	.section	.text._Z16kernel_initarrayPfl,"ax",@progbits
	.align	128
        .global         _Z16kernel_initarrayPfl
        .type           _Z16kernel_initarrayPfl,@function
        .size           _Z16kernel_initarrayPfl,(.L_x_3 - _Z16kernel_initarrayPfl)
        .other          _Z16kernel_initarrayPfl,@"STO_CUDA_ENTRY STV_DEFAULT"
_Z16kernel_initarrayPfl:
.text._Z16kernel_initarrayPfl:
[----:B------:R-:W-:Y:S01]  /*0000*/  LDC R1, c[0x0][0x37c] ;  /* 0x0000df00ff017b82 */ /* 0x000fe20000000800 */
[----:B------:R-:W0:Y:S07]  /*0010*/  S2R R3, SR_TID.X ;  /* 0x0000000000037919 */ /* 0x000e2e0000002100 */
[----:B------:R-:W0:Y:S01]  /*0020*/  S2UR UR4, SR_CTAID.X ;  /* 0x00000000000479c3 */ /* 0x000e220000002500 */
[----:B------:R-:W1:Y:S07]  /*0030*/  LDCU.64 UR6, c[0x0][0x388] ;  /* 0x00007100ff0677ac */ /* 0x000e6e0008000a00 */
[----:B------:R-:W0:Y:S02]  /*0040*/  LDC R0, c[0x0][0x360] ;  /* 0x0000d800ff007b82 */ /* 0x000e240000000800 */
[----:B0-----:R-:W-:-:S05]  /*0050*/  IMAD R0, R0, UR4, R3 ;  /* 0x0000000400007c24 */ /* 0x001fca000f8e0203 */
[----:B-1----:R-:W-:Y:S02]  /*0060*/  ISETP.GE.U32.AND P0, PT, R0, UR6, PT ;  /* 0x0000000600007c0c */ /* 0x002fe4000bf06070 */
[----:B------:R-:W-:-:S04]  /*0070*/  SHF.R.S32.HI R3, RZ, 0x1f, R0 ;  /* 0x0000001fff037819 */ /* 0x000fc80000011400 */
[----:B------:R-:W-:-:S13]  /*0080*/  ISETP.GE.AND.EX P0, PT, R3, UR7, PT, P0 ;  /* 0x0000000703007c0c */ /* 0x000fda000bf06300 */
[----:B------:R-:W-:Y:S05]  /*0090*/  @P0 EXIT ;  /* 0x000000000000094d */ /* 0x000fea0003800000 */
[----:B------:R-:W0:Y:S01]  /*00a0*/  LDCU.64 UR6, c[0x0][0x380] ;  /* 0x00007000ff0677ac */ /* 0x000e220008000a00 */
[----:B------:R-:W-:Y:S01]  /*00b0*/  I2FP.F32.S32 R5, R0 ;  /* 0x0000000000057245 */ /* 0x000fe20000201400 */
[----:B------:R-:W1:Y:S01]  /*00c0*/  LDCU.64 UR4, c[0x0][0x358] ;  /* 0x00006b00ff0477ac */ /* 0x000e620008000a00 */
[----:B0-----:R-:W-:-:S04]  /*00d0*/  LEA R2, P0, R0, UR6, 0x2 ;  /* 0x0000000600027c11 */ /* 0x001fc8000f8010ff */
[----:B------:R-:W-:-:S05]  /*00e0*/  LEA.HI.X R3, R0, UR7, R3, 0x2, P0 ;  /* 0x0000000700037c11 */ /* 0x000fca00080f1403 */
[----:B-1----:R-:W-:Y:S01]  /*00f0*/  STG.E desc[UR4][R2.64], R5 ;  /* 0x0000000502007986 */ /* 0x002fe2000c101904 */
[----:B------:R-:W-:Y:S05]  /*0100*/  EXIT ;  /* 0x000000000000794d */ /* 0x000fea0003800000 */
.L_x_1:
        /* <DEDUP_REMOVED lines=15> */
.L_x_3:


//--------------------- .nv.shared.reserved.0     --------------------------
	.section	.nv.shared.reserved.0,"aw",@nobits
	.weak		__nv_reservedSMEM_offset_0_alias
	.size		__nv_reservedSMEM_offset_0_alias, 0, 64
	.other		__nv_reservedSMEM_offset_0_alias,@"STO_CUDA_RESERVED_SHARED STV_DEFAULT"
__nv_reservedSMEM_offset_0_alias:
	.zero		0
	.zero		64


//--------------------- .nv.constant0._Z16kernel_reductionPfl --------------------------
	.section	.nv.constant0._Z16kernel_reductionPfl,"a",@progbits
	.sectionflags	@""
	.align	4
.nv.constant0._Z16kernel_reductionPfl:
	.zero		912


//--------------------- .nv.constant0._Z16kernel_initarrayPfl --------------------------
	.section	.nv.constant0._Z16kernel_initarrayPfl,"a",@progbits
	.sectionflags	@""
	.align	4
.nv.constant0._Z16kernel_initarrayPfl:
	.zero		912


//--------------------- SYMBOLS --------------------------

	.type		.nv.reservedSmem.offset0,@object
	.size		.nv.reservedSmem.offset0,0x4
